//
// Generated by NVIDIA NVVM Compiler
//
// Compiler Build ID: CL-36424714
// Cuda compilation tools, release 13.0, V13.0.88
// Based on NVVM 20.0.0
//

.version 9.0
.target sm_100
.address_size 64

	// .globl	_Z21matrixTransposeGlobalPfS_ii
.extern .shared .align 16 .b8 tile[];

.visible .entry _Z21matrixTransposeGlobalPfS_ii(
	.param .u64 .ptr .align 1 _Z21matrixTransposeGlobalPfS_ii_param_0,
	.param .u64 .ptr .align 1 _Z21matrixTransposeGlobalPfS_ii_param_1,
	.param .u32 _Z21matrixTransposeGlobalPfS_ii_param_2,
	.param .u32 _Z21matrixTransposeGlobalPfS_ii_param_3
)
{
	.reg .pred 	%p<4>;
	.reg .b32 	%r<15>;
	.reg .b32 	%f<2>;
	.reg .b64 	%rd<9>;

	ld.param.u64 	%rd1, [_Z21matrixTransposeGlobalPfS_ii_param_0];
	ld.param.u64 	%rd2, [_Z21matrixTransposeGlobalPfS_ii_param_1];
	ld.param.u32 	%r3, [_Z21matrixTransposeGlobalPfS_ii_param_2];
	ld.param.u32 	%r5, [_Z21matrixTransposeGlobalPfS_ii_param_3];
	mov.u32 	%r6, %ctaid.x;
	mov.u32 	%r7, %ntid.x;
	mov.u32 	%r8, %tid.x;
	mad.lo.s32 	%r1, %r6, %r7, %r8;
	mov.u32 	%r9, %ctaid.y;
	mov.u32 	%r10, %ntid.y;
	mov.u32 	%r11, %tid.y;
	mad.lo.s32 	%r12, %r9, %r10, %r11;
	setp.ge.s32 	%p1, %r1, %r3;
	setp.ge.s32 	%p2, %r12, %r5;
	or.pred  	%p3, %p1, %p2;
	@%p3 bra 	$L__BB0_2;
	cvta.to.global.u64 	%rd3, %rd2;
	cvta.to.global.u64 	%rd4, %rd1;
	mad.lo.s32 	%r13, %r3, %r12, %r1;
	mad.lo.s32 	%r14, %r5, %r1, %r12;
	mul.wide.s32 	%rd5, %r13, 4;
	add.s64 	%rd6, %rd3, %rd5;
	ld.global.f32 	%f1, [%rd6];
	mul.wide.s32 	%rd7, %r14, 4;
	add.s64 	%rd8, %rd4, %rd7;
	st.global.f32 	[%rd8], %f1;
$L__BB0_2:
	ret;

}
	// .globl	_Z21matrixTransposeSharedPfS_iiii
.visible .entry _Z21matrixTransposeSharedPfS_iiii(
	.param .u64 .ptr .align 1 _Z21matrixTransposeSharedPfS_iiii_param_0,
	.param .u64 .ptr .align 1 _Z21matrixTransposeSharedPfS_iiii_param_1,
	.param .u32 _Z21matrixTransposeSharedPfS_iiii_param_2,
	.param .u32 _Z21matrixTransposeSharedPfS_iiii_param_3,
	.param .u32 _Z21matrixTransposeSharedPfS_iiii_param_4,
	.param .u32 _Z21matrixTransposeSharedPfS_iiii_param_5
)
{
	.reg .pred 	%p<15>;
	.reg .b32 	%r<39>;
	.reg .b32 	%f<3>;
	.reg .b64 	%rd<9>;

	ld.param.u64 	%rd3, [_Z21matrixTransposeSharedPfS_iiii_param_0];
	ld.param.u64 	%rd4, [_Z21matrixTransposeSharedPfS_iiii_param_1];
	ld.param.u32 	%r17, [_Z21matrixTransposeSharedPfS_iiii_param_2];
	ld.param.u32 	%r18, [_Z21matrixTransposeSharedPfS_iiii_param_3];
	ld.param.u32 	%r19, [_Z21matrixTransposeSharedPfS_iiii_param_4];
	ld.param.u32 	%r20, [_Z21matrixTransposeSharedPfS_iiii_param_5];
	mov.u32 	%r21, %ctaid.x;
	mul.lo.s32 	%r1, %r19, %r21;
	mov.u32 	%r2, %tid.x;
	add.s32 	%r3, %r1, %r2;
	mov.u32 	%r22, %ctaid.y;
	mul.lo.s32 	%r4, %r19, %r22;
	mov.u32 	%r5, %tid.y;
	add.s32 	%r6, %r4, %r5;
	setp.ge.s32 	%p1, %r3, %r17;
	setp.ge.s32 	%p2, %r6, %r18;
	or.pred  	%p3, %p1, %p2;
	setp.lt.s32 	%p4, %r19, 1;
	or.pred  	%p5, %p3, %p4;
	@%p5 bra 	$L__BB1_5;
	add.s32 	%r7, %r19, 1;
	cvta.to.global.u64 	%rd1, %rd4;
	mov.b32 	%r37, 0;
$L__BB1_2:
	add.s32 	%r9, %r37, %r6;
	setp.ge.s32 	%p6, %r9, %r18;
	@%p6 bra 	$L__BB1_4;
	mad.lo.s32 	%r24, %r9, %r17, %r3;
	mul.wide.s32 	%rd5, %r24, 4;
	add.s64 	%rd6, %rd1, %rd5;
	ld.global.f32 	%f1, [%rd6];
	add.s32 	%r25, %r37, %r5;
	mad.lo.s32 	%r26, %r25, %r7, %r2;
	shl.b32 	%r27, %r26, 2;
	mov.u32 	%r28, tile;
	add.s32 	%r29, %r28, %r27;
	st.shared.f32 	[%r29], %f1;
$L__BB1_4:
	add.s32 	%r37, %r37, %r20;
	setp.lt.s32 	%p7, %r37, %r19;
	@%p7 bra 	$L__BB1_2;
$L__BB1_5:
	setp.lt.s32 	%p8, %r19, 1;
	bar.sync 	0;
	add.s32 	%r11, %r4, %r2;
	add.s32 	%r12, %r1, %r5;
	setp.ge.s32 	%p9, %r11, %r18;
	setp.ge.s32 	%p10, %r12, %r17;
	or.pred  	%p11, %p9, %p10;
	or.pred  	%p12, %p11, %p8;
	@%p12 bra 	$L__BB1_10;
	mad.lo.s32 	%r31, %r2, %r19, %r2;
	add.s32 	%r13, %r31, %r5;
	cvta.to.global.u64 	%rd2, %rd3;
	mov.b32 	%r38, 0;
$L__BB1_7:
	add.s32 	%r15, %r38, %r12;
	setp.ge.s32 	%p13, %r15, %r17;
	@%p13 bra 	$L__BB1_9;
	add.s32 	%r32, %r13, %r38;
	shl.b32 	%r33, %r32, 2;
	mov.u32 	%r34, tile;
	add.s32 	%r35, %r34, %r33;
	ld.shared.f32 	%f2, [%r35];
	mad.lo.s32 	%r36, %r15, %r18, %r11;
	mul.wide.s32 	%rd7, %r36, 4;
	add.s64 	%rd8, %rd2, %rd7;
	st.global.f32 	[%rd8], %f2;
$L__BB1_9:
	add.s32 	%r38, %r38, %r20;
	setp.lt.s32 	%p14, %r38, %r19;
	@%p14 bra 	$L__BB1_7;
$L__BB1_10:
	ret;

}


// ===== COMPILED SASS (sm_100) =====

	.target	sm_100

	.elftype	@"ET_EXEC"


//--------------------- .note.nv.tkinfo           --------------------------
	.section	.note.nv.tkinfo,"",@"SHT_NOTE"
	.sectionflags	@"SHF_NOTE_NV_TKINFO"
	.tkinfo
        /*0018*/ 	.word	0x00000002
        /*0030*/ 	.string	""
        /*0030*/ 	.string	"ptxas"
        /*0030*/ 	.string	"Cuda compilation tools, release 13.0, V13.0.88"
        /*0030*/ 	.string	"Build cuda_13.0.r13.0/compiler.36424714_0"
        /*0030*/ 	.string	"-arch sm_100 -m 64 "



//--------------------- .note.nv.cuinfo           --------------------------
	.section	.note.nv.cuinfo,"",@"SHT_NOTE"
	.sectionflags	@"SHF_NOTE_NV_CUINFO"
        /*0018*/ 	.short	0x0002
        /*001a*/ 	.short	0x0064
        /*001c*/ 	.short	0x0082
	.zero		2


//--------------------- .nv.info                  --------------------------
	.section	.nv.info,"",@"SHT_CUDA_INFO"
	.align	4


	//----- nvinfo : EIATTR_REGCOUNT
	.align		4
        /*0000*/ 	.byte	0x04, 0x2f
        /*0002*/ 	.short	(.L_1 - .L_0)
	.align		4
.L_0:
        /*0004*/ 	.word	index@(_Z21matrixTransposeGlobalPfS_ii)
        /*0008*/ 	.word	0x0000000a


	//----- nvinfo : EIATTR_FRAME_SIZE
	.align		4
.L_1:
        /*000c*/ 	.byte	0x04, 0x11
        /*000e*/ 	.short	(.L_3 - .L_2)
	.align		4
.L_2:
        /*0010*/ 	.word	index@(_Z21matrixTransposeGlobalPfS_ii)
        /*0014*/ 	.word	0x00000000


	//----- nvinfo : EIATTR_REGCOUNT
	.align		4
.L_3:
        /*0018*/ 	.byte	0x04, 0x2f
        /*001a*/ 	.short	(.L_5 - .L_4)
	.align		4
.L_4:
        /*001c*/ 	.word	index@(_Z21matrixTransposeSharedPfS_iiii)
        /*0020*/ 	.word	0x00000012


	//----- nvinfo : EIATTR_FRAME_SIZE
	.align		4
.L_5:
        /*0024*/ 	.byte	0x04, 0x11
        /*0026*/ 	.short	(.L_7 - .L_6)
	.align		4
.L_6:
        /*0028*/ 	.word	index@(_Z21matrixTransposeSharedPfS_iiii)
        /*002c*/ 	.word	0x00000000


	//----- nvinfo : EIATTR_MIN_STACK_SIZE
	.align		4
.L_7:
        /*0030*/ 	.byte	0x04, 0x12
        /*0032*/ 	.short	(.L_9 - .L_8)
	.align		4
.L_8:
        /*0034*/ 	.word	index@(_Z21matrixTransposeSharedPfS_iiii)
        /*0038*/ 	.word	0x00000000


	//----- nvinfo : EIATTR_MIN_STACK_SIZE
	.align		4
.L_9:
        /*003c*/ 	.byte	0x04, 0x12
        /*003e*/ 	.short	(.L_11 - .L_10)
	.align		4
.L_10:
        /*0040*/ 	.word	index@(_Z21matrixTransposeGlobalPfS_ii)
        /*0044*/ 	.word	0x00000000
.L_11:


//--------------------- .nv.compat                --------------------------
	.section	.nv.compat,"",@"SHT_CUDA_COMPAT_INFO"
	.align	4
        /*0000*/ 	.byte	0x02, 0x09, 0x00, 0x00, 0x02, 0x02, 0x01, 0x00, 0x02, 0x05, 0x05, 0x00, 0x03, 0x07, 0x01, 0x01
        /*0010*/ 	.byte	0x02, 0x03, 0x00, 0x00, 0x02, 0x06, 0x01, 0x00, 0x04, 0x0b, 0x08, 0x00, 0x09, 0x00, 0x00, 0x00
        /*0020*/ 	.byte	0x00, 0x00, 0x00, 0x00


//--------------------- .nv.info._Z21matrixTransposeSharedPfS_iiii --------------------------
	.section	.nv.info._Z21matrixTransposeSharedPfS_iiii,"",@"SHT_CUDA_INFO"
	.sectionflags	@""
	.align	4


	//----- nvinfo : EIATTR_CUDA_API_VERSION
	.align		4
        /*0000*/ 	.byte	0x04, 0x37
        /*0002*/ 	.short	(.L_13 - .L_12)
.L_12:
        /*0004*/ 	.word	0x00000082


	//----- nvinfo : EIATTR_KPARAM_INFO
	.align		4
.L_13:
        /*0008*/ 	.byte	0x04, 0x17
        /*000a*/ 	.short	(.L_15 - .L_14)
.L_14:
        /*000c*/ 	.word	0x00000000
        /*0010*/ 	.short	0x0005
        /*0012*/ 	.short	0x001c
        /*0014*/ 	.byte	0x00, 0xf0, 0x11, 0x00


	//----- nvinfo : EIATTR_KPARAM_INFO
	.align		4
.L_15:
        /*0018*/ 	.byte	0x04, 0x17
        /*001a*/ 	.short	(.L_17 - .L_16)
.L_16:
        /*001c*/ 	.word	0x00000000
        /*0020*/ 	.short	0x0004
        /*0022*/ 	.short	0x0018
        /*0024*/ 	.byte	0x00, 0xf0, 0x11, 0x00


	//----- nvinfo : EIATTR_KPARAM_INFO
	.align		4
.L_17:
        /*0028*/ 	.byte	0x04, 0x17
        /*002a*/ 	.short	(.L_19 - .L_18)
.L_18:
        /*002c*/ 	.word	0x00000000
        /*0030*/ 	.short	0x0003
        /*0032*/ 	.short	0x0014
        /*0034*/ 	.byte	0x00, 0xf0, 0x11, 0x00


	//----- nvinfo : EIATTR_KPARAM_INFO
	.align		4
.L_19:
        /*0038*/ 	.byte	0x04, 0x17
        /*003a*/ 	.short	(.L_21 - .L_20)
.L_20:
        /*003c*/ 	.word	0x00000000
        /*0040*/ 	.short	0x0002
        /*0042*/ 	.short	0x0010
        /*0044*/ 	.byte	0x00, 0xf0, 0x11, 0x00


	//----- nvinfo : EIATTR_KPARAM_INFO
	.align		4
.L_21:
        /*0048*/ 	.byte	0x04, 0x17
        /*004a*/ 	.short	(.L_23 - .L_22)
.L_22:
        /*004c*/ 	.word	0x00000000
        /*0050*/ 	.short	0x0001
        /*0052*/ 	.short	0x0008
        /*0054*/ 	.byte	0x00, 0xf5, 0x21, 0x00


	//----- nvinfo : EIATTR_KPARAM_INFO
	.align		4
.L_23:
        /*0058*/ 	.byte	0x04, 0x17
        /*005a*/ 	.short	(.L_25 - .L_24)
.L_24:
        /*005c*/ 	.word	0x00000000
        /*0060*/ 	.short	0x0000
        /*0062*/ 	.short	0x0000
        /*0064*/ 	.byte	0x00, 0xf5, 0x21, 0x00


	//----- nvinfo : EIATTR_SPARSE_MMA_MASK
	.align		4
.L_25:
        /*0068*/ 	.byte	0x03, 0x50
        /*006a*/ 	.short	0x0000


	//----- nvinfo : EIATTR_MAXREG_COUNT
	.align		4
        /*006c*/ 	.byte	0x03, 0x1b
        /*006e*/ 	.short	0x00ff


	//----- nvinfo : EIATTR_NUM_BARRIERS
	.align		4
        /*0070*/ 	.byte	0x02, 0x4c
        /*0072*/ 	.byte	0x01
	.zero		1


	//----- nvinfo : EIATTR_MERCURY_ISA_VERSION
	.align		4
        /*0074*/ 	.byte	0x03, 0x5f
        /*0076*/ 	.short	0x0101


	//----- nvinfo : EIATTR_VRC_CTA_INIT_COUNT
	.align		4
        /*0078*/ 	.byte	0x02, 0x4a
	.zero		1
	.zero		1


	//----- nvinfo : EIATTR_EXIT_INSTR_OFFSETS
	.align		4
        /*007c*/ 	.byte	0x04, 0x1c
        /*007e*/ 	.short	(.L_27 - .L_26)


	//   ....[0]....
.L_26:
        /*0080*/ 	.word	0x00000320


	//   ....[1]....
        /*0084*/ 	.word	0x000004b0


	//----- nvinfo : EIATTR_CRS_STACK_SIZE
	.align		4
.L_27:
        /*0088*/ 	.byte	0x04, 0x1e
        /*008a*/ 	.short	(.L_29 - .L_28)
.L_28:
        /*008c*/ 	.word	0x00000000


	//----- nvinfo : EIATTR_CBANK_PARAM_SIZE
	.align		4
.L_29:
        /*0090*/ 	.byte	0x03, 0x19
        /*0092*/ 	.short	0x0020


	//----- nvinfo : EIATTR_PARAM_CBANK
	.align		4
        /*0094*/ 	.byte	0x04, 0x0a
        /*0096*/ 	.short	(.L_31 - .L_30)
	.align		4
.L_30:
        /*0098*/ 	.word	index@(.nv.constant0._Z21matrixTransposeSharedPfS_iiii)
        /*009c*/ 	.short	0x0380
        /*009e*/ 	.short	0x0020


	//----- nvinfo : EIATTR_SW_WAR
	.align		4
.L_31:
        /*00a0*/ 	.byte	0x04, 0x36
        /*00a2*/ 	.short	(.L_33 - .L_32)
.L_32:
        /*00a4*/ 	.word	0x00000008
.L_33:


//--------------------- .nv.info._Z21matrixTransposeGlobalPfS_ii --------------------------
	.section	.nv.info._Z21matrixTransposeGlobalPfS_ii,"",@"SHT_CUDA_INFO"
	.sectionflags	@""
	.align	4


	//----- nvinfo : EIATTR_CUDA_API_VERSION
	.align		4
        /*0000*/ 	.byte	0x04, 0x37
        /*0002*/ 	.short	(.L_35 - .L_34)
.L_34:
        /*0004*/ 	.word	0x00000082


	//----- nvinfo : EIATTR_KPARAM_INFO
	.align		4
.L_35:
        /*0008*/ 	.byte	0x04, 0x17
        /*000a*/ 	.short	(.L_37 - .L_36)
.L_36:
        /*000c*/ 	.word	0x00000000
        /*0010*/ 	.short	0x0003
        /*0012*/ 	.short	0x0014
        /*0014*/ 	.byte	0x00, 0xf0, 0x11, 0x00


	//----- nvinfo : EIATTR_KPARAM_INFO
	.align		4
.L_37:
        /*0018*/ 	.byte	0x04, 0x17
        /*001a*/ 	.short	(.L_39 - .L_38)
.L_38:
        /*001c*/ 	.word	0x00000000
        /*0020*/ 	.short	0x0002
        /*0022*/ 	.short	0x0010
        /*0024*/ 	.byte	0x00, 0xf0, 0x11, 0x00


	//----- nvinfo : EIATTR_KPARAM_INFO
	.align		4
.L_39:
        /*0028*/ 	.byte	0x04, 0x17
        /*002a*/ 	.short	(.L_41 - .L_40)
.L_40:
        /*002c*/ 	.word	0x00000000
        /*0030*/ 	.short	0x0001
        /*0032*/ 	.short	0x0008
        /*0034*/ 	.byte	0x00, 0xf5, 0x21, 0x00


	//----- nvinfo : EIATTR_KPARAM_INFO
	.align		4
.L_41:
        /*0038*/ 	.byte	0x04, 0x17
        /*003a*/ 	.short	(.L_43 - .L_42)
.L_42:
        /*003c*/ 	.word	0x00000000
        /*0040*/ 	.short	0x0000
        /*0042*/ 	.short	0x0000
        /*0044*/ 	.byte	0x00, 0xf5, 0x21, 0x00


	//----- nvinfo : EIATTR_SPARSE_MMA_MASK
	.align		4
.L_43:
        /*0048*/ 	.byte	0x03, 0x50
        /*004a*/ 	.short	0x0000


	//----- nvinfo : EIATTR_MAXREG_COUNT
	.align		4
        /*004c*/ 	.byte	0x03, 0x1b
        /*004e*/ 	.short	0x00ff


	//----- nvinfo : EIATTR_MERCURY_ISA_VERSION
	.align		4
        /*0050*/ 	.byte	0x03, 0x5f
        /*0052*/ 	.short	0x0101


	//----- nvinfo : EIATTR_VRC_CTA_INIT_COUNT
	.align		4
        /*0054*/ 	.byte	0x02, 0x4a
	.zero		1
	.zero		1


	//----- nvinfo : EIATTR_EXIT_INSTR_OFFSETS
	.align		4
        /*0058*/ 	.byte	0x04, 0x1c
        /*005a*/ 	.short	(.L_45 - .L_44)


	//   ....[0]....
.L_44:
        /*005c*/ 	.word	0x000000c0


	//   ....[1]....
        /*0060*/ 	.word	0x00000160


	//----- nvinfo : EIATTR_CBANK_PARAM_SIZE
	.align		4
.L_45:
        /*0064*/ 	.byte	0x03, 0x19
        /*0066*/ 	.short	0x0018


	//----- nvinfo : EIATTR_PARAM_CBANK
	.align		4
        /*0068*/ 	.byte	0x04, 0x0a
        /*006a*/ 	.short	(.L_47 - .L_46)
	.align		4
.L_46:
        /*006c*/ 	.word	index@(.nv.constant0._Z21matrixTransposeGlobalPfS_ii)
        /*0070*/ 	.short	0x0380
        /*0072*/ 	.short	0x0018


	//----- nvinfo : EIATTR_SW_WAR
	.align		4
.L_47:
        /*0074*/ 	.byte	0x04, 0x36
        /*0076*/ 	.short	(.L_49 - .L_48)
.L_48:
        /*0078*/ 	.word	0x00000008
.L_49:


//--------------------- .nv.callgraph             --------------------------
	.section	.nv.callgraph,"",@"SHT_CUDA_CALLGRAPH"
	.align	4
	.sectionentsize	8
	.align		4
        /*0000*/ 	.word	0x00000000
	.align		4
        /*0004*/ 	.word	0xffffffff
	.align		4
        /*0008*/ 	.word	0x00000000
	.align		4
        /*000c*/ 	.word	0xfffffffe
	.align		4
        /*0010*/ 	.word	0x00000000
	.align		4
        /*0014*/ 	.word	0xfffffffd
	.align		4
        /*0018*/ 	.word	0x00000000
	.align		4
        /*001c*/ 	.word	0xfffffffc


//--------------------- .text._Z21matrixTransposeSharedPfS_iiii --------------------------
	.section	.text._Z21matrixTransposeSharedPfS_iiii,"ax",@progbits
	.align	128
        .global         _Z21matrixTransposeSharedPfS_iiii
        .type           _Z21matrixTransposeSharedPfS_iiii,@function
        .size           _Z21matrixTransposeSharedPfS_iiii,(.L_x_10 - _Z21matrixTransposeSharedPfS_iiii)
        .other          _Z21matrixTransposeSharedPfS_iiii,@"STO_CUDA_ENTRY STV_DEFAULT"
_Z21matrixTransposeSharedPfS_iiii:
.text._Z21matrixTransposeSharedPfS_iiii:
[----:B------:R-:W-:Y:S01]  /*0000*/  LDC R1, c[0x0][0x37c] ;  /* 0x0000df00ff017b82 */ /* 0x000fe20000000800 */
[----:B------:R-:W0:Y:S07]  /*0010*/  S2R R12, SR_TID.Y ;  /* 0x00000000000c7919 */ /* 0x000e2e0000002200 */
[----:B------:R-:W0:Y:S01]  /*0020*/  S2UR UR7, SR_CTAID.Y ;  /* 0x00000000000779c3 */ /* 0x000e220000002600 */
[----:B------:R-:W1:Y:S01]  /*0030*/  LDCU UR8, c[0x0][0x398] ;  /* 0x00007300ff0877ac */ /* 0x000e620008000800 */
[----:B------:R-:W-:Y:S01]  /*0040*/  BSSY.RECONVERGENT B0, `(.L_x_0) ;  /* 0x0000026000007945 */ /* 0x000fe20003800200 */
[----:B------:R-:W2:Y:S01]  /*0050*/  S2R R10, SR_TID.X ;  /* 0x00000000000a7919 */ /* 0x000ea20000002100 */
[----:B------:R-:W3:Y:S04]  /*0060*/  LDCU.64 UR4, c[0x0][0x390] ;  /* 0x00007200ff0477ac */ /* 0x000ee80008000a00 */
[----:B------:R-:W2:Y:S01]  /*0070*/  S2UR UR6, SR_CTAID.X ;  /* 0x00000000000679c3 */ /* 0x000ea20000002500 */
[----:B------:R-:W4:Y:S01]  /*0080*/  LDCU UR10, c[0x0][0x390] ;  /* 0x00007200ff0a77ac */ /* 0x000f220008000800 */
[----:B------:R-:W2:Y:S01]  /*0090*/  LDCU.64 UR12, c[0x0][0x398] ;  /* 0x00007300ff0c77ac */ /* 0x000ea20008000a00 */
[----:B-1----:R-:W-:Y:S01]  /*00a0*/  IMAD.U32 R13, RZ, RZ, UR8 ;  /* 0x00000008ff0d7e24 */ /* 0x002fe2000f8e00ff */
[----:B------:R-:W1:Y:S01]  /*00b0*/  LDCU.64 UR8, c[0x0][0x358] ;  /* 0x00006b00ff0877ac */ /* 0x000e620008000a00 */
[----:B---3--:R-:W-:-:S02]  /*00c0*/  MOV R15, UR5 ;  /* 0x00000005000f7c02 */ /* 0x008fc40008000f00 */
[C---:B0-----:R-:W-:Y:S02]  /*00d0*/  IMAD R6, R13.reuse, UR7, R12 ;  /* 0x000000070d067c24 */ /* 0x041fe4000f8e020c */
[----:B--2---:R-:W-:-:S03]  /*00e0*/  IMAD R0, R13, UR6, R10 ;  /* 0x000000060d007c24 */ /* 0x004fc6000f8e020a */
[----:B------:R-:W-:-:S04]  /*00f0*/  ISETP.GE.AND P0, PT, R6, R15, PT ;  /* 0x0000000f0600720c */ /* 0x000fc80003f06270 */
[----:B------:R-:W-:-:S04]  /*0100*/  ISETP.GE.OR P0, PT, R0, UR4, P0 ;  /* 0x0000000400007c0c */ /* 0x000fc80008706670 */
[----:B------:R-:W-:-:S13]  /*0110*/  ISETP.LT.OR P0, PT, R13, 0x1, P0 ;  /* 0x000000010d00780c */ /* 0x000fda0000701670 */
[----:B-1--4-:R-:W-:Y:S05]  /*0120*/  @P0 BRA `(.L_x_1) ;  /* 0x00000000005c0947 */ /* 0x012fea0003800000 */
[----:B------:R-:W0:Y:S01]  /*0130*/  LDC R15, c[0x0][0x394] ;  /* 0x0000e500ff0f7b82 */ /* 0x000e220000000800 */
[----:B------:R-:W-:Y:S02]  /*0140*/  HFMA2 R9, -RZ, RZ, 0, 0 ;  /* 0x00000000ff097431 */ /* 0x000fe400000001ff */
[----:B------:R-:W-:-:S05]  /*0150*/  VIADD R7, R13, 0x1 ;  /* 0x000000010d077836 */ /* 0x000fca0000000000 */
[----:B------:R-:W1:Y:S02]  /*0160*/  LDC.64 R2, c[0x0][0x388] ;  /* 0x0000e200ff027b82 */ /* 0x000e640000000a00 */
.L_x_4:
[----:B------:R-:W-:Y:S01]  /*0170*/  IMAD.IADD R5, R6, 0x1, R9 ;  /* 0x0000000106057824 */ /* 0x000fe200078e0209 */
[----:B------:R-:W-:Y:S01]  /*0180*/  BSSY.RECONVERGENT B1, `(.L_x_2) ;  /* 0x000000e000017945 */ /* 0x000fe20003800200 */
[----:B------:R-:W-:-:S03]  /*0190*/  MOV R13, UR12 ;  /* 0x0000000c000d7c02 */ /* 0x000fc60008000f00 */
[----:B0-----:R-:W-:-:S13]  /*01a0*/  ISETP.GE.AND P0, PT, R5, R15, PT ;  /* 0x0000000f0500720c */ /* 0x001fda0003f06270 */
[----:B------:R-:W-:Y:S05]  /*01b0*/  @P0 BRA `(.L_x_3) ;  /* 0x0000000000280947 */ /* 0x000fea0003800000 */
[----:B------:R-:W-:-:S04]  /*01c0*/  IMAD R5, R5, UR10, R0 ;  /* 0x0000000a05057c24 */ /* 0x000fc8000f8e0200 */
[----:B-1----:R-:W-:-:S06]  /*01d0*/  IMAD.WIDE R4, R5, 0x4, R2 ;  /* 0x0000000405047825 */ /* 0x002fcc00078e0202 */
[----:B------:R-:W2:Y:S01]  /*01e0*/  LDG.E R4, desc[UR8][R4.64] ;  /* 0x0000000804047981 */ /* 0x000ea2000c1e1900 */
[----:B------:R-:W0:Y:S01]  /*01f0*/  S2UR UR5, SR_CgaCtaId ;  /* 0x00000000000579c3 */ /* 0x000e220000008800 */
[----:B------:R-:W-:Y:S01]  /*0200*/  IMAD.IADD R8, R12, 0x1, R9 ;  /* 0x000000010c087824 */ /* 0x000fe200078e0209 */
[----:B------:R-:W-:-:S03]  /*0210*/  UMOV UR4, 0x400 ;  /* 0x0000040000047882 */ /* 0x000fc60000000000 */
[----:B------:R-:W-:Y:S01]  /*0220*/  IMAD R8, R7, R8, R10 ;  /* 0x0000000807087224 */ /* 0x000fe200078e020a */
[----:B0-----:R-:W-:-:S06]  /*0230*/  ULEA UR4, UR5, UR4, 0x18 ;  /* 0x0000000405047291 */ /* 0x001fcc000f8ec0ff */
[----:B------:R-:W-:-:S05]  /*0240*/  LEA R11, R8, UR4, 0x2 ;  /* 0x00000004080b7c11 */ /* 0x000fca000f8e10ff */
[----:B--2---:R0:W-:Y:S02]  /*0250*/  STS [R11], R4 ;  /* 0x000000040b007388 */ /* 0x0041e40000000800 */
.L_x_3:
[----:B------:R-:W-:Y:S05]  /*0260*/  BSYNC.RECONVERGENT B1 ;  /* 0x0000000000017941 */ /* 0x000fea0003800200 */
.L_x_2:
[----:B------:R-:W-:-:S04]  /*0270*/  IADD3 R9, PT, PT, R9, UR13, RZ ;  /* 0x0000000d09097c10 */ /* 0x000fc8000fffe0ff */
[----:B------:R-:W-:-:S13]  /*0280*/  ISETP.GE.AND P0, PT, R9, R13, PT ;  /* 0x0000000d0900720c */ /* 0x000fda0003f06270 */
[----:B------:R-:W-:Y:S05]  /*0290*/  @!P0 BRA `(.L_x_4) ;  /* 0xfffffffc00b48947 */ /* 0x000fea000383ffff */
.L_x_1:
[----:B------:R-:W-:Y:S05]  /*02a0*/  BSYNC.RECONVERGENT B0 ;  /* 0x0000000000007941 */ /* 0x000fea0003800200 */
.L_x_0:
[----:B------:R-:W2:Y:S01]  /*02b0*/  LDCU UR4, c[0x0][0x390] ;  /* 0x00007200ff0477ac */ /* 0x000ea20008000800 */
[C---:B------:R-:W-:Y:S02]  /*02c0*/  IMAD R8, R13.reuse, UR6, R12 ;  /* 0x000000060d087c24 */ /* 0x040fe4000f8e020c */
[----:B------:R-:W-:Y:S01]  /*02d0*/  IMAD R0, R13, UR7, R10 ;  /* 0x000000070d007c24 */ /* 0x000fe2000f8e020a */
[----:B------:R-:W-:Y:S02]  /*02e0*/  BAR.SYNC.DEFER_BLOCKING 0x0 ;  /* 0x0000000000007b1d */ /* 0x000fe40000010000 */
[----:B--2---:R-:W-:-:S04]  /*02f0*/  ISETP.GE.AND P0, PT, R8, UR4, PT ;  /* 0x0000000408007c0c */ /* 0x004fc8000bf06270 */
[----:B------:R-:W-:-:S04]  /*0300*/  ISETP.GE.OR P0, PT, R0, R15, P0 ;  /* 0x0000000f0000720c */ /* 0x000fc80000706670 */
[----:B------:R-:W-:-:S13]  /*0310*/  ISETP.LT.OR P0, PT, R13, 0x1, P0 ;  /* 0x000000010d00780c */ /* 0x000fda0000701670 */
[----:B------:R-:W-:Y:S05]  /*0320*/  @P0 EXIT ;  /* 0x000000000000094d */ /* 0x000fea0003800000 */
[----:B0-----:R-:W0:Y:S01]  /*0330*/  LDC.64 R4, c[0x0][0x380] ;  /* 0x0000e000ff047b82 */ /* 0x001e220000000a00 */
[----:B-1----:R-:W-:Y:S01]  /*0340*/  IMAD R2, R10, R13, R10 ;  /* 0x0000000d0a027224 */ /* 0x002fe200078e020a */
[----:B------:R-:W1:Y:S03]  /*0350*/  LDCU UR7, c[0x0][0x390] ;  /* 0x00007200ff0777ac */ /* 0x000e660008000800 */
[----:B------:R-:W-:Y:S01]  /*0360*/  IMAD.IADD R6, R2, 0x1, R12 ;  /* 0x0000000102067824 */ /* 0x000fe200078e020c */
[----:B------:R-:W2:Y:S01]  /*0370*/  LDCU UR10, c[0x0][0x394] ;  /* 0x00007280ff0a77ac */ /* 0x000ea20008000800 */
[----:B------:R-:W3:Y:S01]  /*0380*/  LDCU.64 UR12, c[0x0][0x398] ;  /* 0x00007300ff0c77ac */ /* 0x000ee20008000a00 */
[----:B------:R-:W-:-:S05]  /*0390*/  UMOV UR4, URZ ;  /* 0x000000ff00047c82 */ /* 0x000fca0008000000 */
.L_x_7:
[----:B-1----:R-:W-:Y:S01]  /*03a0*/  IADD3 R3, PT, PT, R8, UR4, RZ ;  /* 0x0000000408037c10 */ /* 0x002fe2000fffe0ff */
[----:B------:R-:W-:Y:S03]  /*03b0*/  BSSY.RECONVERGENT B0, `(.L_x_5) ;  /* 0x000000c000007945 */ /* 0x000fe60003800200 */
[----:B-1----:R-:W-:-:S13]  /*03c0*/  ISETP.GE.AND P0, PT, R3, UR7, PT ;  /* 0x0000000703007c0c */ /* 0x002fda000bf06270 */
[----:B------:R-:W-:Y:S05]  /*03d0*/  @P0 BRA `(.L_x_6) ;  /* 0x0000000000240947 */ /* 0x000fea0003800000 */
[----:B------:R-:W1:Y:S01]  /*03e0*/  S2UR UR6, SR_CgaCtaId ;  /* 0x00000000000679c3 */ /* 0x000e620000008800 */
[----:B------:R-:W-:Y:S01]  /*03f0*/  UMOV UR5, 0x400 ;  /* 0x0000040000057882 */ /* 0x000fe20000000000 */
[----:B------:R-:W-:Y:S02]  /*0400*/  VIADD R2, R6, UR4 ;  /* 0x0000000406027c36 */ /* 0x000fe40008000000 */
[----:B--2---:R-:W-:Y:S01]  /*0410*/  IMAD R3, R3, UR10, R0 ;  /* 0x0000000a03037c24 */ /* 0x004fe2000f8e0200 */
[----:B-1----:R-:W-:-:S06]  /*0420*/  ULEA UR5, UR6, UR5, 0x18 ;  /* 0x0000000506057291 */ /* 0x002fcc000f8ec0ff */
[----:B------:R-:W-:Y:S01]  /*0430*/  LEA R7, R2, UR5, 0x2 ;  /* 0x0000000502077c11 */ /* 0x000fe2000f8e10ff */
[----:B0-----:R-:W-:-:S05]  /*0440*/  IMAD.WIDE R2, R3, 0x4, R4 ;  /* 0x0000000403027825 */ /* 0x001fca00078e0204 */
[----:B------:R-:W0:Y:S04]  /*0450*/  LDS R7, [R7] ;  /* 0x0000000007077984 */ /* 0x000e280000000800 */
[----:B0-----:R1:W-:Y:S02]  /*0460*/  STG.E desc[UR8][R2.64], R7 ;  /* 0x0000000702007986 */ /* 0x0013e4000c101908 */
.L_x_6:
[----:B--23--:R-:W-:Y:S05]  /*0470*/  BSYNC.RECONVERGENT B0 ;  /* 0x0000000000007941 */ /* 0x00cfea0003800200 */
.L_x_5:
[----:B------:R-:W-:-:S04]  /*0480*/  UIADD3 UR4, UPT, UPT, UR4, UR13, URZ ;  /* 0x0000000d04047290 */ /* 0x000fc8000fffe0ff */
[----:B------:R-:W-:-:S09]  /*0490*/  UISETP.GE.AND UP0, UPT, UR4, UR12, UPT ;  /* 0x0000000c0400728c */ /* 0x000fd2000bf06270 */
[----:B------:R-:W-:Y:S05]  /*04a0*/  BRA.U !UP0, `(.L_x_7) ;  /* 0xfffffffd08bc7547 */ /* 0x000fea000b83ffff */
[----:B------:R-:W-:Y:S05]  /*04b0*/  EXIT ;  /* 0x000000000000794d */ /* 0x000fea0003800000 */
.L_x_8:
[----:B------:R-:W-:-:S00]  /*04c0*/  BRA `(.L_x_8) ;  /* 0xfffffffc00fc7947 */ /* 0x000fc0000383ffff */
[----:B------:R-:W-:-:S00]  /*04d0*/  NOP ;  /* 0x0000000000007918 */ /* 0x000fc00000000000 */
        /* <DEDUP_REMOVED lines=10> */
.L_x_10:


//--------------------- .text._Z21matrixTransposeGlobalPfS_ii --------------------------
	.section	.text._Z21matrixTransposeGlobalPfS_ii,"ax",@progbits
	.align	128
        .global         _Z21matrixTransposeGlobalPfS_ii
        .type           _Z21matrixTransposeGlobalPfS_ii,@function
        .size           _Z21matrixTransposeGlobalPfS_ii,(.L_x_11 - _Z21matrixTransposeGlobalPfS_ii)
        .other          _Z21matrixTransposeGlobalPfS_ii,@"STO_CUDA_ENTRY STV_DEFAULT"
_Z21matrixTransposeGlobalPfS_ii:
.text._Z21matrixTransposeGlobalPfS_ii:
[----:B------:R-:W-:Y:S01]  /*0000*/  LDC R1, c[0x0][0x37c] ;  /* 0x0000df00ff017b82 */ /* 0x000fe20000000800 */
[----:B------:R-:W0:Y:S07]  /*0010*/  S2R R2, SR_TID.Y ;  /* 0x0000000000027919 */ /* 0x000e2e0000002200 */
[----:B------:R-:W1:Y:S01]  /*0020*/  LDC R0, c[0x0][0x360] ;  /* 0x0000d800ff007b82 */ /* 0x000e620000000800 */
[----:B------:R-:W2:Y:S01]  /*0030*/  LDCU.64 UR6, c[0x0][0x390] ;  /* 0x00007200ff0677ac */ /* 0x000ea20008000a00 */
[----:B------:R-:W1:Y:S06]  /*0040*/  S2R R3, SR_TID.X ;  /* 0x0000000000037919 */ /* 0x000e6c0000002100 */
[----:B------:R-:W0:Y:S08]  /*0050*/  S2UR UR5, SR_CTAID.Y ;  /* 0x00000000000579c3 */ /* 0x000e300000002600 */
[----:B------:R-:W0:Y:S08]  /*0060*/  LDC R7, c[0x0][0x364] ;  /* 0x0000d900ff077b82 */ /* 0x000e300000000800 */
[----:B------:R-:W1:Y:S01]  /*0070*/  S2UR UR4, SR_CTAID.X ;  /* 0x00000000000479c3 */ /* 0x000e620000002500 */
[----:B0-----:R-:W-:-:S05]  /*0080*/  IMAD R7, R7, UR5, R2 ;  /* 0x0000000507077c24 */ /* 0x001fca000f8e0202 */
[----:B--2---:R-:W-:Y:S01]  /*0090*/  ISETP.GE.AND P0, PT, R7, UR7, PT ;  /* 0x0000000707007c0c */ /* 0x004fe2000bf06270 */
[----:B-1----:R-:W-:-:S05]  /*00a0*/  IMAD R0, R0, UR4, R3 ;  /* 0x0000000400007c24 */ /* 0x002fca000f8e0203 */
[----:B------:R-:W-:-:S13]  /*00b0*/  ISETP.GE.OR P0, PT, R0, UR6, P0 ;  /* 0x0000000600007c0c */ /* 0x000fda0008706670 */
[----:B------:R-:W-:Y:S05]  /*00c0*/  @P0 EXIT ;  /* 0x000000000000094d */ /* 0x000fea0003800000 */
[----:B------:R-:W0:Y:S01]  /*00d0*/  LDC.64 R2, c[0x0][0x388] ;  /* 0x0000e200ff027b82 */ /* 0x000e220000000a00 */
[----:B------:R-:W1:Y:S01]  /*00e0*/  LDCU.64 UR4, c[0x0][0x358] ;  /* 0x00006b00ff0477ac */ /* 0x000e620008000a00 */
[----:B------:R-:W-:-:S04]  /*00f0*/  IMAD R5, R7, UR6, R0 ;  /* 0x0000000607057c24 */ /* 0x000fc8000f8e0200 */
[----:B0-----:R-:W-:Y:S02]  /*0100*/  IMAD.WIDE R2, R5, 0x4, R2 ;  /* 0x0000000405027825 */ /* 0x001fe400078e0202 */
[----:B------:R-:W0:Y:S04]  /*0110*/  LDC.64 R4, c[0x0][0x380] ;  /* 0x0000e000ff047b82 */ /* 0x000e280000000a00 */
[----:B-1----:R-:W2:Y:S01]  /*0120*/  LDG.E R3, desc[UR4][R2.64] ;  /* 0x0000000402037981 */ /* 0x002ea2000c1e1900 */
[----:B------:R-:W-:-:S04]  /*0130*/  IMAD R7, R0, UR7, R7 ;  /* 0x0000000700077c24 */ /* 0x000fc8000f8e0207 */
[----:B0-----:R-:W-:-:S05]  /*0140*/  IMAD.WIDE R4, R7, 0x4, R4 ;  /* 0x0000000407047825 */ /* 0x001fca00078e0204 */
[----:B--2---:R-:W-:Y:S01]  /*0150*/  STG.E desc[UR4][R4.64], R3 ;  /* 0x0000000304007986 */ /* 0x004fe2000c101904 */
[----:B------:R-:W-:Y:S05]  /*0160*/  EXIT ;  /* 0x000000000000794d */ /* 0x000fea0003800000 */
.L_x_9:
        /* <DEDUP_REMOVED lines=9> */
.L_x_11:


//--------------------- .nv.shared._Z21matrixTransposeSharedPfS_iiii --------------------------
	.section	.nv.shared._Z21matrixTransposeSharedPfS_iiii,"aw",@nobits
	.sectionflags	@""
	.align	16
	.zero		1024


//--------------------- .nv.shared.reserved.0     --------------------------
	.section	.nv.shared.reserved.0,"aw",@nobits
	.weak		__nv_reservedSMEM_offset_0_alias
	.size		__nv_reservedSMEM_offset_0_alias, 0, 64
	.other		__nv_reservedSMEM_offset_0_alias,@"STO_CUDA_RESERVED_SHARED STV_DEFAULT"
__nv_reservedSMEM_offset_0_alias:
	.zero		0
	.zero		64


//--------------------- .nv.shared._Z21matrixTransposeGlobalPfS_ii --------------------------
	.section	.nv.shared._Z21matrixTransposeGlobalPfS_ii,"aw",@nobits
	.sectionflags	@""
	.align	16
	.zero		1024


//--------------------- .nv.constant0._Z21matrixTransposeSharedPfS_iiii --------------------------
	.section	.nv.constant0._Z21matrixTransposeSharedPfS_iiii,"a",@progbits
	.sectionflags	@""
	.align	4
.nv.constant0._Z21matrixTransposeSharedPfS_iiii:
	.zero		928


//--------------------- .nv.constant0._Z21matrixTransposeGlobalPfS_ii --------------------------
	.section	.nv.constant0._Z21matrixTransposeGlobalPfS_ii,"a",@progbits
	.sectionflags	@""
	.align	4
.nv.constant0._Z21matrixTransposeGlobalPfS_ii:
	.zero		920


//--------------------- SYMBOLS --------------------------

	.type		.nv.reservedSmem.offset0,@object
	.size		.nv.reservedSmem.offset0,0x4
	.type		.nv.reservedSmem.cap,@object
	.size		.nv.reservedSmem.cap,0x4
